//
// Generated by NVIDIA NVVM Compiler
//
// Compiler Build ID: CL-36424714
// Cuda compilation tools, release 13.0, V13.0.88
// Based on NVVM 20.0.0
//

.version 9.0
.target sm_100
.address_size 64

	// .globl	_Z6kernelPdi

.visible .entry _Z6kernelPdi(
	.param .u64 .ptr .align 1 _Z6kernelPdi_param_0,
	.param .u32 _Z6kernelPdi_param_1
)
{
	.reg .pred 	%p<4>;
	.reg .b32 	%r<11>;
	.reg .b64 	%rd<5>;
	.reg .b64 	%fd<4>;

	ld.param.u64 	%rd2, [_Z6kernelPdi_param_0];
	ld.param.u32 	%r6, [_Z6kernelPdi_param_1];
	mov.u32 	%r1, %ntid.x;
	mov.u32 	%r7, %ctaid.x;
	mov.u32 	%r8, %tid.x;
	mad.lo.s32 	%r10, %r1, %r7, %r8;
	setp.ge.s32 	%p1, %r10, %r6;
	@%p1 bra 	$L__BB0_3;
	mov.u32 	%r9, %nctaid.x;
	mul.lo.s32 	%r3, %r1, %r9;
	cvta.to.global.u64 	%rd1, %rd2;
$L__BB0_2:
	mul.wide.s32 	%rd3, %r10, 8;
	add.s64 	%rd4, %rd1, %rd3;
	ld.global.f64 	%fd1, [%rd4];
	setp.lt.f64 	%p2, %fd1, 0d0000000000000000;
	neg.f64 	%fd2, %fd1;
	selp.f64 	%fd3, %fd2, %fd1, %p2;
	st.global.f64 	[%rd4], %fd3;
	add.s32 	%r10, %r10, %r3;
	setp.lt.s32 	%p3, %r10, %r6;
	@%p3 bra 	$L__BB0_2;
$L__BB0_3:
	ret;

}


// ===== COMPILED SASS (sm_100) =====

	.target	sm_100

	.elftype	@"ET_EXEC"


//--------------------- .note.nv.tkinfo           --------------------------
	.section	.note.nv.tkinfo,"",@"SHT_NOTE"
	.sectionflags	@"SHF_NOTE_NV_TKINFO"
	.tkinfo
        /*0018*/ 	.word	0x00000002
        /*0030*/ 	.string	""
        /*0030*/ 	.string	"ptxas"
        /*0030*/ 	.string	"Cuda compilation tools, release 13.0, V13.0.88"
        /*0030*/ 	.string	"Build cuda_13.0.r13.0/compiler.36424714_0"
        /*0030*/ 	.string	"-arch sm_100 -m 64 "



//--------------------- .note.nv.cuinfo           --------------------------
	.section	.note.nv.cuinfo,"",@"SHT_NOTE"
	.sectionflags	@"SHF_NOTE_NV_CUINFO"
        /*0018*/ 	.short	0x0002
        /*001a*/ 	.short	0x0064
        /*001c*/ 	.short	0x0082
	.zero		2


//--------------------- .nv.info                  --------------------------
	.section	.nv.info,"",@"SHT_CUDA_INFO"
	.align	4


	//----- nvinfo : EIATTR_REGCOUNT
	.align		4
        /*0000*/ 	.byte	0x04, 0x2f
        /*0002*/ 	.short	(.L_1 - .L_0)
	.align		4
.L_0:
        /*0004*/ 	.word	index@(_Z6kernelPdi)
        /*0008*/ 	.word	0x0000000c


	//----- nvinfo : EIATTR_FRAME_SIZE
	.align		4
.L_1:
        /*000c*/ 	.byte	0x04, 0x11
        /*000e*/ 	.short	(.L_3 - .L_2)
	.align		4
.L_2:
        /*0010*/ 	.word	index@(_Z6kernelPdi)
        /*0014*/ 	.word	0x00000000


	//----- nvinfo : EIATTR_MIN_STACK_SIZE
	.align		4
.L_3:
        /*0018*/ 	.byte	0x04, 0x12
        /*001a*/ 	.short	(.L_5 - .L_4)
	.align		4
.L_4:
        /*001c*/ 	.word	index@(_Z6kernelPdi)
        /*0020*/ 	.word	0x00000000
.L_5:


//--------------------- .nv.compat                --------------------------
	.section	.nv.compat,"",@"SHT_CUDA_COMPAT_INFO"
	.align	4
        /*0000*/ 	.byte	0x02, 0x09, 0x00, 0x00, 0x02, 0x02, 0x01, 0x00, 0x02, 0x05, 0x05, 0x00, 0x03, 0x07, 0x01, 0x01
        /*0010*/ 	.byte	0x02, 0x03, 0x00, 0x00, 0x02, 0x06, 0x01, 0x00, 0x04, 0x0b, 0x08, 0x00, 0x01, 0x00, 0x00, 0x00
        /*0020*/ 	.byte	0x00, 0x00, 0x00, 0x00


//--------------------- .nv.info._Z6kernelPdi     --------------------------
	.section	.nv.info._Z6kernelPdi,"",@"SHT_CUDA_INFO"
	.sectionflags	@""
	.align	4


	//----- nvinfo : EIATTR_CUDA_API_VERSION
	.align		4
        /*0000*/ 	.byte	0x04, 0x37
        /*0002*/ 	.short	(.L_7 - .L_6)
.L_6:
        /*0004*/ 	.word	0x00000082


	//----- nvinfo : EIATTR_KPARAM_INFO
	.align		4
.L_7:
        /*0008*/ 	.byte	0x04, 0x17
        /*000a*/ 	.short	(.L_9 - .L_8)
.L_8:
        /*000c*/ 	.word	0x00000000
        /*0010*/ 	.short	0x0001
        /*0012*/ 	.short	0x0008
        /*0014*/ 	.byte	0x00, 0xf0, 0x11, 0x00


	//----- nvinfo : EIATTR_KPARAM_INFO
	.align		4
.L_9:
        /*0018*/ 	.byte	0x04, 0x17
        /*001a*/ 	.short	(.L_11 - .L_10)
.L_10:
        /*001c*/ 	.word	0x00000000
        /*0020*/ 	.short	0x0000
        /*0022*/ 	.short	0x0000
        /*0024*/ 	.byte	0x00, 0xf5, 0x21, 0x00


	//----- nvinfo : EIATTR_SPARSE_MMA_MASK
	.align		4
.L_11:
        /*0028*/ 	.byte	0x03, 0x50
        /*002a*/ 	.short	0x0000


	//----- nvinfo : EIATTR_MAXREG_COUNT
	.align		4
        /*002c*/ 	.byte	0x03, 0x1b
        /*002e*/ 	.short	0x00ff


	//----- nvinfo : EIATTR_MERCURY_ISA_VERSION
	.align		4
        /*0030*/ 	.byte	0x03, 0x5f
        /*0032*/ 	.short	0x0101


	//----- nvinfo : EIATTR_VRC_CTA_INIT_COUNT
	.align		4
        /*0034*/ 	.byte	0x02, 0x4a
	.zero		1
	.zero		1


	//----- nvinfo : EIATTR_EXIT_INSTR_OFFSETS
	.align		4
        /*0038*/ 	.byte	0x04, 0x1c
        /*003a*/ 	.short	(.L_13 - .L_12)


	//   ....[0]....
.L_12:
        /*003c*/ 	.word	0x00000070


	//   ....[1]....
        /*0040*/ 	.word	0x00000160


	//----- nvinfo : EIATTR_CRS_STACK_SIZE
	.align		4
.L_13:
        /*0044*/ 	.byte	0x04, 0x1e
        /*0046*/ 	.short	(.L_15 - .L_14)
.L_14:
        /*0048*/ 	.word	0x00000000


	//----- nvinfo : EIATTR_CBANK_PARAM_SIZE
	.align		4
.L_15:
        /*004c*/ 	.byte	0x03, 0x19
        /*004e*/ 	.short	0x000c


	//----- nvinfo : EIATTR_PARAM_CBANK
	.align		4
        /*0050*/ 	.byte	0x04, 0x0a
        /*0052*/ 	.short	(.L_17 - .L_16)
	.align		4
.L_16:
        /*0054*/ 	.word	index@(.nv.constant0._Z6kernelPdi)
        /*0058*/ 	.short	0x0380
        /*005a*/ 	.short	0x000c


	//----- nvinfo : EIATTR_SW_WAR
	.align		4
.L_17:
        /*005c*/ 	.byte	0x04, 0x36
        /*005e*/ 	.short	(.L_19 - .L_18)
.L_18:
        /*0060*/ 	.word	0x00000008
.L_19:


//--------------------- .nv.callgraph             --------------------------
	.section	.nv.callgraph,"",@"SHT_CUDA_CALLGRAPH"
	.align	4
	.sectionentsize	8
	.align		4
        /*0000*/ 	.word	0x00000000
	.align		4
        /*0004*/ 	.word	0xffffffff
	.align		4
        /*0008*/ 	.word	0x00000000
	.align		4
        /*000c*/ 	.word	0xfffffffe
	.align		4
        /*0010*/ 	.word	0x00000000
	.align		4
        /*0014*/ 	.word	0xfffffffd
	.align		4
        /*0018*/ 	.word	0x00000000
	.align		4
        /*001c*/ 	.word	0xfffffffc


//--------------------- .text._Z6kernelPdi        --------------------------
	.section	.text._Z6kernelPdi,"ax",@progbits
	.align	128
        .global         _Z6kernelPdi
        .type           _Z6kernelPdi,@function
        .size           _Z6kernelPdi,(.L_x_2 - _Z6kernelPdi)
        .other          _Z6kernelPdi,@"STO_CUDA_ENTRY STV_DEFAULT"
_Z6kernelPdi:
.text._Z6kernelPdi:
[----:B------:R-:W-:Y:S01]  /*0000*/  LDC R1, c[0x0][0x37c] ;  /* 0x0000df00ff017b82 */ /* 0x000fe20000000800 */
[----:B------:R-:W0:Y:S01]  /*0010*/  S2R R0, SR_CTAID.X ;  /* 0x0000000000007919 */ /* 0x000e220000002500 */
[----:B------:R-:W0:Y:S01]  /*0020*/  LDCU UR4, c[0x0][0x360] ;  /* 0x00006c00ff0477ac */ /* 0x000e220008000800 */
[----:B------:R-:W0:Y:S01]  /*0030*/  S2R R3, SR_TID.X ;  /* 0x0000000000037919 */ /* 0x000e220000002100 */
[----:B------:R-:W1:Y:S01]  /*0040*/  LDCU UR8, c[0x0][0x388] ;  /* 0x00007100ff0877ac */ /* 0x000e620008000800 */
[----:B0-----:R-:W-:-:S05]  /*0050*/  IMAD R0, R0, UR4, R3 ;  /* 0x0000000400007c24 */ /* 0x001fca000f8e0203 */
[----:B-1----:R-:W-:-:S13]  /*0060*/  ISETP.GE.AND P0, PT, R0, UR8, PT ;  /* 0x0000000800007c0c */ /* 0x002fda000bf06270 */
[----:B------:R-:W-:Y:S05]  /*0070*/  @P0 EXIT ;  /* 0x000000000000094d */ /* 0x000fea0003800000 */
[----:B------:R-:W0:Y:S01]  /*0080*/  LDC.64 R6, c[0x0][0x380] ;  /* 0x0000e000ff067b82 */ /* 0x000e220000000a00 */
[----:B------:R-:W1:Y:S01]  /*0090*/  LDCU UR5, c[0x0][0x370] ;  /* 0x00006e00ff0577ac */ /* 0x000e620008000800 */
[----:B------:R-:W2:Y:S01]  /*00a0*/  LDCU.64 UR6, c[0x0][0x358] ;  /* 0x00006b00ff0677ac */ /* 0x000ea20008000a00 */
[----:B-1----:R-:W-:-:S12]  /*00b0*/  UIMAD UR4, UR4, UR5, URZ ;  /* 0x00000005040472a4 */ /* 0x002fd8000f8e02ff */
.L_x_0:
[----:B01----:R-:W-:-:S05]  /*00c0*/  IMAD.WIDE R2, R0, 0x8, R6 ;  /* 0x0000000800027825 */ /* 0x003fca00078e0206 */
[----:B--2---:R-:W2:Y:S01]  /*00d0*/  LDG.E.64 R4, desc[UR6][R2.64] ;  /* 0x0000000602047981 */ /* 0x004ea2000c1e1b00 */
[----:B------:R-:W-:Y:S01]  /*00e0*/  VIADD R0, R0, UR4 ;  /* 0x0000000400007c36 */ /* 0x000fe20008000000 */
[----:B--2---:R-:W-:Y:S02]  /*00f0*/  DADD R8, -RZ, -R4 ;  /* 0x00000000ff087229 */ /* 0x004fe40000000904 */
[----:B------:R-:W-:-:S08]  /*0100*/  DSETP.GEU.AND P0, PT, R4, RZ, PT ;  /* 0x000000ff0400722a */ /* 0x000fd00003f0e000 */
[----:B------:R-:W-:Y:S02]  /*0110*/  FSEL R4, R8, R4, !P0 ;  /* 0x0000000408047208 */ /* 0x000fe40004000000 */
[----:B------:R-:W-:Y:S02]  /*0120*/  FSEL R5, R9, R5, !P0 ;  /* 0x0000000509057208 */ /* 0x000fe40004000000 */
[----:B------:R-:W-:-:S03]  /*0130*/  ISETP.GE.AND P0, PT, R0, UR8, PT ;  /* 0x0000000800007c0c */ /* 0x000fc6000bf06270 */
[----:B------:R1:W-:Y:S10]  /*0140*/  STG.E.64 desc[UR6][R2.64], R4 ;  /* 0x0000000402007986 */ /* 0x0003f4000c101b06 */
[----:B------:R-:W-:Y:S05]  /*0150*/  @!P0 BRA `(.L_x_0) ;  /* 0xfffffffc00d88947 */ /* 0x000fea000383ffff */
[----:B------:R-:W-:Y:S05]  /*0160*/  EXIT ;  /* 0x000000000000794d */ /* 0x000fea0003800000 */
.L_x_1:
[----:B------:R-:W-:-:S00]  /*0170*/  BRA `(.L_x_1) ;  /* 0xfffffffc00fc7947 */ /* 0x000fc0000383ffff */
[----:B------:R-:W-:-:S00]  /*0180*/  NOP ;  /* 0x0000000000007918 */ /* 0x000fc00000000000 */
[----:B------:R-:W-:-:S00]  /*0190*/  NOP ;  /* 0x0000000000007918 */ /* 0x000fc00000000000 */
[----:B------:R-:W-:-:S00]  /*01a0*/  NOP ;  /* 0x0000000000007918 */ /* 0x000fc00000000000 */
[----:B------:R-:W-:-:S00]  /*01b0*/  NOP ;  /* 0x0000000000007918 */ /* 0x000fc00000000000 */
[----:B------:R-:W-:-:S00]  /*01c0*/  NOP ;  /* 0x0000000000007918 */ /* 0x000fc00000000000 */
[----:B------:R-:W-:-:S00]  /*01d0*/  NOP ;  /* 0x0000000000007918 */ /* 0x000fc00000000000 */
[----:B------:R-:W-:-:S00]  /*01e0*/  NOP ;  /* 0x0000000000007918 */ /* 0x000fc00000000000 */
[----:B------:R-:W-:-:S00]  /*01f0*/  NOP ;  /* 0x0000000000007918 */ /* 0x000fc00000000000 */
.L_x_2:


//--------------------- .nv.shared.reserved.0     --------------------------
	.section	.nv.shared.reserved.0,"aw",@nobits
	.weak		__nv_reservedSMEM_offset_0_alias
	.size		__nv_reservedSMEM_offset_0_alias, 0, 64
	.other		__nv_reservedSMEM_offset_0_alias,@"STO_CUDA_RESERVED_SHARED STV_DEFAULT"
__nv_reservedSMEM_offset_0_alias:
	.zero		0
	.zero		64


//--------------------- .nv.constant0._Z6kernelPdi --------------------------
	.section	.nv.constant0._Z6kernelPdi,"a",@progbits
	.sectionflags	@""
	.align	4
.nv.constant0._Z6kernelPdi:
	.zero		908


//--------------------- SYMBOLS --------------------------

	.type		.nv.reservedSmem.offset0,@object
	.size		.nv.reservedSmem.offset0,0x4
